//
// Generated by NVIDIA NVVM Compiler
//
// Compiler Build ID: CL-36424714
// Cuda compilation tools, release 13.0, V13.0.88
// Based on NVVM 20.0.0
//

.version 9.0
.target sm_100
.address_size 64

	// .globl	_Z13print_elementv
.extern .func  (.param .b32 func_retval0) vprintf
(
	.param .b64 vprintf_param_0,
	.param .b64 vprintf_param_1
)
;
.global .align 1 .b8 $str[26] = {91, 68, 69, 86, 73, 67, 69, 93, 32, 84, 104, 114, 101, 97, 100, 73, 115, 120, 46, 120, 58, 32, 37, 100, 10};

.visible .entry _Z13print_elementv()
{
	.local .align 8 .b8 	__local_depot0[8];
	.reg .b64 	%SP;
	.reg .b64 	%SPL;
	.reg .b32 	%r<13>;
	.reg .b64 	%rd<5>;

	mov.u64 	%SPL, __local_depot0;
	cvta.local.u64 	%SP, %SPL;
	add.u64 	%rd1, %SP, 0;
	add.u64 	%rd2, %SPL, 0;
	mov.u32 	%r1, %ctaid.y;
	mov.u32 	%r2, %ntid.y;
	mov.u32 	%r3, %tid.y;
	mad.lo.s32 	%r4, %r1, %r2, %r3;
	mov.u32 	%r5, %nctaid.x;
	mov.u32 	%r6, %ntid.x;
	mov.u32 	%r7, %ctaid.x;
	mov.u32 	%r8, %tid.x;
	mad.lo.s32 	%r9, %r4, %r5, %r7;
	mad.lo.s32 	%r10, %r9, %r6, %r8;
	st.local.u32 	[%rd2], %r10;
	mov.u64 	%rd3, $str;
	cvta.global.u64 	%rd4, %rd3;
	{ // callseq 0, 0
	.param .b64 param0;
	st.param.b64 	[param0], %rd4;
	.param .b64 param1;
	st.param.b64 	[param1], %rd1;
	.param .b32 retval0;
	call.uni (retval0), 
	vprintf, 
	(
	param0, 
	param1
	);
	ld.param.b32 	%r11, [retval0];
	} // callseq 0
	ret;

}


// ===== COMPILED SASS (sm_100) =====

	.target	sm_100

	.elftype	@"ET_EXEC"


//--------------------- .note.nv.tkinfo           --------------------------
	.section	.note.nv.tkinfo,"",@"SHT_NOTE"
	.sectionflags	@"SHF_NOTE_NV_TKINFO"
	.tkinfo
        /*0018*/ 	.word	0x00000002
        /*0030*/ 	.string	""
        /*0030*/ 	.string	"ptxas"
        /*0030*/ 	.string	"Cuda compilation tools, release 13.0, V13.0.88"
        /*0030*/ 	.string	"Build cuda_13.0.r13.0/compiler.36424714_0"
        /*0030*/ 	.string	"-arch sm_100 -m 64 "



//--------------------- .note.nv.cuinfo           --------------------------
	.section	.note.nv.cuinfo,"",@"SHT_NOTE"
	.sectionflags	@"SHF_NOTE_NV_CUINFO"
        /*0018*/ 	.short	0x0002
        /*001a*/ 	.short	0x0064
        /*001c*/ 	.short	0x0082
	.zero		2


//--------------------- .nv.info                  --------------------------
	.section	.nv.info,"",@"SHT_CUDA_INFO"
	.align	4


	//----- nvinfo : EIATTR_REGCOUNT
	.align		4
        /*0000*/ 	.byte	0x04, 0x2f
        /*0002*/ 	.short	(.L_2 - .L_1)
	.align		4
.L_1:
        /*0004*/ 	.word	index@(_Z13print_elementv)
        /*0008*/ 	.word	0x00000018


	//----- nvinfo : EIATTR_FRAME_SIZE
	.align		4
.L_2:
        /*000c*/ 	.byte	0x04, 0x11
        /*000e*/ 	.short	(.L_4 - .L_3)
	.align		4
.L_3:
        /*0010*/ 	.word	index@(_Z13print_elementv)
        /*0014*/ 	.word	0x00000008


	//----- nvinfo : EIATTR_MIN_STACK_SIZE
	.align		4
.L_4:
        /*0018*/ 	.byte	0x04, 0x12
        /*001a*/ 	.short	(.L_6 - .L_5)
	.align		4
.L_5:
        /*001c*/ 	.word	index@(_Z13print_elementv)
        /*0020*/ 	.word	0x00000008
.L_6:


//--------------------- .nv.compat                --------------------------
	.section	.nv.compat,"",@"SHT_CUDA_COMPAT_INFO"
	.align	4
        /*0000*/ 	.byte	0x02, 0x09, 0x00, 0x00, 0x02, 0x02, 0x01, 0x00, 0x02, 0x05, 0x05, 0x00, 0x03, 0x07, 0x01, 0x01
        /*0010*/ 	.byte	0x02, 0x03, 0x00, 0x00, 0x02, 0x06, 0x01, 0x00, 0x04, 0x0b, 0x08, 0x00, 0x09, 0x00, 0x00, 0x00
        /*0020*/ 	.byte	0x00, 0x00, 0x00, 0x00


//--------------------- .nv.info._Z13print_elementv --------------------------
	.section	.nv.info._Z13print_elementv,"",@"SHT_CUDA_INFO"
	.sectionflags	@""
	.align	4


	//----- nvinfo : EIATTR_CUDA_API_VERSION
	.align		4
        /*0000*/ 	.byte	0x04, 0x37
        /*0002*/ 	.short	(.L_8 - .L_7)
.L_7:
        /*0004*/ 	.word	0x00000082


	//----- nvinfo : EIATTR_SPARSE_MMA_MASK
	.align		4
.L_8:
        /*0008*/ 	.byte	0x03, 0x50
        /*000a*/ 	.short	0x0000


	//----- nvinfo : EIATTR_MAXREG_COUNT
	.align		4
        /*000c*/ 	.byte	0x03, 0x1b
        /*000e*/ 	.short	0x00ff


	//----- nvinfo : EIATTR_EXTERNS
	.align		4
        /*0010*/ 	.byte	0x04, 0x0f
        /*0012*/ 	.short	(.L_10 - .L_9)


	//   ....[0]....
	.align		4
.L_9:
        /*0014*/ 	.word	index@(vprintf)


	//----- nvinfo : EIATTR_MERCURY_ISA_VERSION
	.align		4
.L_10:
        /*0018*/ 	.byte	0x03, 0x5f
        /*001a*/ 	.short	0x0101


	//----- nvinfo : EIATTR_VRC_CTA_INIT_COUNT
	.align		4
        /*001c*/ 	.byte	0x02, 0x4a
	.zero		1
	.zero		1


	//----- nvinfo : EIATTR_SYSCALL_OFFSETS
	.align		4
        /*0020*/ 	.byte	0x04, 0x46
        /*0022*/ 	.short	(.L_12 - .L_11)


	//   ....[0]....
.L_11:
        /*0024*/ 	.word	0x00000170


	//----- nvinfo : EIATTR_EXIT_INSTR_OFFSETS
	.align		4
.L_12:
        /*0028*/ 	.byte	0x04, 0x1c
        /*002a*/ 	.short	(.L_14 - .L_13)


	//   ....[0]....
.L_13:
        /*002c*/ 	.word	0x00000180


	//----- nvinfo : EIATTR_SW_WAR
	.align		4
.L_14:
        /*0030*/ 	.byte	0x04, 0x36
        /*0032*/ 	.short	(.L_16 - .L_15)
.L_15:
        /*0034*/ 	.word	0x00000008
.L_16:


//--------------------- .nv.callgraph             --------------------------
	.section	.nv.callgraph,"",@"SHT_CUDA_CALLGRAPH"
	.align	4
	.sectionentsize	8
	.align		4
        /*0000*/ 	.word	0x00000000
	.align		4
        /*0004*/ 	.word	0xffffffff
	.align		4
        /*0008*/ 	.word	index@(_Z13print_elementv)
	.align		4
        /*000c*/ 	.word	index@(vprintf)
	.align		4
        /*0010*/ 	.word	0x00000000
	.align		4
        /*0014*/ 	.word	0xfffffffe
	.align		4
        /*0018*/ 	.word	0x00000000
	.align		4
        /*001c*/ 	.word	0xfffffffd
	.align		4
        /*0020*/ 	.word	0x00000000
	.align		4
        /*0024*/ 	.word	0xfffffffc


//--------------------- .nv.constant4             --------------------------
	.section	.nv.constant4,"a",@progbits
	.align	8
	.align		8
.nv.constant4:
        /*0000*/ 	.dword	vprintf
	.align		8
        /*0008*/ 	.dword	$str


//--------------------- .text._Z13print_elementv  --------------------------
	.section	.text._Z13print_elementv,"ax",@progbits
	.align	128
        .global         _Z13print_elementv
        .type           _Z13print_elementv,@function
        .size           _Z13print_elementv,(.L_x_2 - _Z13print_elementv)
        .other          _Z13print_elementv,@"STO_CUDA_ENTRY STV_DEFAULT"
_Z13print_elementv:
.text._Z13print_elementv:
[----:B------:R-:W0:Y:S01]  /*0000*/  LDC R1, c[0x0][0x37c] ;  /* 0x0000df00ff017b82 */ /* 0x000e220000000800 */
[----:B------:R-:W1:Y:S01]  /*0010*/  S2R R3, SR_TID.Y ;  /* 0x0000000000037919 */ /* 0x000e620000002200 */
[----:B------:R-:W2:Y:S06]  /*0020*/  LDCU UR5, c[0x0][0x2fc] ;  /* 0x00005f80ff0577ac */ /* 0x000eac0008000800 */
[----:B------:R-:W1:Y:S01]  /*0030*/  S2UR UR4, SR_CTAID.Y ;  /* 0x00000000000479c3 */ /* 0x000e620000002600 */
[----:B------:R-:W-:Y:S01]  /*0040*/  MOV R2, 0x0 ;  /* 0x0000000000027802 */ /* 0x000fe20000000f00 */
[----:B------:R-:W3:Y:S01]  /*0050*/  S2R R5, SR_CTAID.X ;  /* 0x0000000000057919 */ /* 0x000ee20000002500 */
[----:B0-----:R-:W-:Y:S01]  /*0060*/  VIADD R1, R1, 0xfffffff8 ;  /* 0xfffffff801017836 */ /* 0x001fe20000000000 */
[----:B------:R-:W0:Y:S04]  /*0070*/  S2R R7, SR_TID.X ;  /* 0x0000000000077919 */ /* 0x000e280000002100 */
[----:B------:R-:W1:Y:S01]  /*0080*/  LDC R0, c[0x0][0x364] ;  /* 0x0000d900ff007b82 */ /* 0x000e620000000800 */
[----:B------:R-:W3:Y:S01]  /*0090*/  LDCU UR6, c[0x0][0x370] ;  /* 0x00006e00ff0677ac */ /* 0x000ee20008000800 */
[----:B------:R-:W0:Y:S01]  /*00a0*/  LDCU UR7, c[0x0][0x360] ;  /* 0x00006c00ff0777ac */ /* 0x000e220008000800 */
[----:B-1----:R-:W-:Y:S01]  /*00b0*/  IMAD R0, R0, UR4, R3 ;  /* 0x0000000400007c24 */ /* 0x002fe2000f8e0203 */
[----:B------:R-:W1:Y:S04]  /*00c0*/  LDCU UR4, c[0x0][0x2f8] ;  /* 0x00005f00ff0477ac */ /* 0x000e680008000800 */
[----:B------:R-:W4:Y:S01]  /*00d0*/  LDC.64 R2, c[0x4][R2] ;  /* 0x0100000002027b82 */ /* 0x000f220000000a00 */
[----:B---3--:R-:W-:-:S04]  /*00e0*/  IMAD R0, R0, UR6, R5 ;  /* 0x0000000600007c24 */ /* 0x008fc8000f8e0205 */
[----:B0-----:R-:W-:Y:S01]  /*00f0*/  IMAD R0, R0, UR7, R7 ;  /* 0x0000000700007c24 */ /* 0x001fe2000f8e0207 */
[----:B------:R-:W0:Y:S04]  /*0100*/  LDCU.64 UR6, c[0x4][0x8] ;  /* 0x01000100ff0677ac */ /* 0x000e280008000a00 */
[----:B------:R3:W-:Y:S01]  /*0110*/  STL [R1], R0 ;  /* 0x0000000001007387 */ /* 0x0007e20000100800 */
[----:B-1----:R-:W-:-:S04]  /*0120*/  IADD3 R6, P0, PT, R1, UR4, RZ ;  /* 0x0000000401067c10 */ /* 0x002fc8000ff1e0ff */
[----:B--2---:R-:W-:Y:S01]  /*0130*/  IADD3.X R7, PT, PT, RZ, UR5, RZ, P0, !PT ;  /* 0x00000005ff077c10 */ /* 0x004fe200087fe4ff */
[----:B0-----:R-:W-:Y:S01]  /*0140*/  IMAD.U32 R4, RZ, RZ, UR6 ;  /* 0x00000006ff047e24 */ /* 0x001fe2000f8e00ff */
[----:B---3--:R-:W-:-:S07]  /*0150*/  MOV R5, UR7 ;  /* 0x0000000700057c02 */ /* 0x008fce0008000f00 */
[----:B------:R-:W-:-:S07]  /*0160*/  LEPC R20, `(.L_x_0) ;  /* 0x000000001014794e */ /* 0x000fce0000000000 */
[----:B----4-:R-:W-:Y:S05]  /*0170*/  CALL.ABS.NOINC R2 ;  /* 0x0000000002007343 */ /* 0x010fea0003c00000 */
.L_x_0:
[----:B------:R-:W-:Y:S05]  /*0180*/  EXIT ;  /* 0x000000000000794d */ /* 0x000fea0003800000 */
.L_x_1:
[----:B------:R-:W-:-:S00]  /*0190*/  BRA `(.L_x_1) ;  /* 0xfffffffc00fc7947 */ /* 0x000fc0000383ffff */
[----:B------:R-:W-:-:S00]  /*01a0*/  NOP ;  /* 0x0000000000007918 */ /* 0x000fc00000000000 */
        /* <DEDUP_REMOVED lines=13> */
.L_x_2:


//--------------------- .nv.global.init           --------------------------
	.section	.nv.global.init,"aw",@progbits
.nv.global.init:
	.type		$str,@object
	.size		$str,(.L_0 - $str)
$str:
        /*0000*/ 	.byte	0x5b, 0x44, 0x45, 0x56, 0x49, 0x43, 0x45, 0x5d, 0x20, 0x54, 0x68, 0x72, 0x65, 0x61, 0x64, 0x49
        /*0010*/ 	.byte	0x73, 0x78, 0x2e, 0x78, 0x3a, 0x20, 0x25, 0x64, 0x0a, 0x00
.L_0:


//--------------------- .nv.shared.reserved.0     --------------------------
	.section	.nv.shared.reserved.0,"aw",@nobits
	.weak		__nv_reservedSMEM_offset_0_alias
	.size		__nv_reservedSMEM_offset_0_alias, 0, 64
	.other		__nv_reservedSMEM_offset_0_alias,@"STO_CUDA_RESERVED_SHARED STV_DEFAULT"
__nv_reservedSMEM_offset_0_alias:
	.zero		0
	.zero		64


//--------------------- .nv.constant0._Z13print_elementv --------------------------
	.section	.nv.constant0._Z13print_elementv,"a",@progbits
	.sectionflags	@""
	.align	4
.nv.constant0._Z13print_elementv:
	.zero		896


//--------------------- SYMBOLS --------------------------

	.type		.nv.reservedSmem.offset0,@object
	.size		.nv.reservedSmem.offset0,0x4
	.type		vprintf,@function
